//
// Generated by NVIDIA NVVM Compiler
//
// Compiler Build ID: CL-36424714
// Cuda compilation tools, release 13.0, V13.0.88
// Based on NVVM 20.0.0
//

.version 9.0
.target sm_100
.address_size 64

	// .globl	_Z5hellov
.extern .func  (.param .b32 func_retval0) vprintf
(
	.param .b64 vprintf_param_0,
	.param .b64 vprintf_param_1
)
;
.global .align 1 .b8 $str[13] = {104, 101, 108, 108, 111, 32, 99, 117, 100, 97, 32, 10};

.visible .entry _Z5hellov()
{
	.reg .b32 	%r<3>;
	.reg .b64 	%rd<3>;

	mov.u64 	%rd1, $str;
	cvta.global.u64 	%rd2, %rd1;
	{ // callseq 0, 0
	.param .b64 param0;
	st.param.b64 	[param0], %rd2;
	.param .b64 param1;
	st.param.b64 	[param1], 0;
	.param .b32 retval0;
	call.uni (retval0), 
	vprintf, 
	(
	param0, 
	param1
	);
	ld.param.b32 	%r1, [retval0];
	} // callseq 0
	ret;

}


// ===== COMPILED SASS (sm_100) =====

	.target	sm_100

	.elftype	@"ET_EXEC"


//--------------------- .note.nv.tkinfo           --------------------------
	.section	.note.nv.tkinfo,"",@"SHT_NOTE"
	.sectionflags	@"SHF_NOTE_NV_TKINFO"
	.tkinfo
        /*0018*/ 	.word	0x00000002
        /*0030*/ 	.string	""
        /*0030*/ 	.string	"ptxas"
        /*0030*/ 	.string	"Cuda compilation tools, release 13.0, V13.0.88"
        /*0030*/ 	.string	"Build cuda_13.0.r13.0/compiler.36424714_0"
        /*0030*/ 	.string	"-arch sm_100 -m 64 "



//--------------------- .note.nv.cuinfo           --------------------------
	.section	.note.nv.cuinfo,"",@"SHT_NOTE"
	.sectionflags	@"SHF_NOTE_NV_CUINFO"
        /*0018*/ 	.short	0x0002
        /*001a*/ 	.short	0x0064
        /*001c*/ 	.short	0x0082
	.zero		2


//--------------------- .nv.info                  --------------------------
	.section	.nv.info,"",@"SHT_CUDA_INFO"
	.align	4


	//----- nvinfo : EIATTR_REGCOUNT
	.align		4
        /*0000*/ 	.byte	0x04, 0x2f
        /*0002*/ 	.short	(.L_2 - .L_1)
	.align		4
.L_1:
        /*0004*/ 	.word	index@(_Z5hellov)
        /*0008*/ 	.word	0x00000018


	//----- nvinfo : EIATTR_FRAME_SIZE
	.align		4
.L_2:
        /*000c*/ 	.byte	0x04, 0x11
        /*000e*/ 	.short	(.L_4 - .L_3)
	.align		4
.L_3:
        /*0010*/ 	.word	index@(_Z5hellov)
        /*0014*/ 	.word	0x00000000


	//----- nvinfo : EIATTR_MIN_STACK_SIZE
	.align		4
.L_4:
        /*0018*/ 	.byte	0x04, 0x12
        /*001a*/ 	.short	(.L_6 - .L_5)
	.align		4
.L_5:
        /*001c*/ 	.word	index@(_Z5hellov)
        /*0020*/ 	.word	0x00000000
.L_6:


//--------------------- .nv.compat                --------------------------
	.section	.nv.compat,"",@"SHT_CUDA_COMPAT_INFO"
	.align	4
        /*0000*/ 	.byte	0x02, 0x09, 0x00, 0x00, 0x02, 0x02, 0x01, 0x00, 0x02, 0x05, 0x05, 0x00, 0x03, 0x07, 0x01, 0x01
        /*0010*/ 	.byte	0x02, 0x03, 0x00, 0x00, 0x02, 0x06, 0x01, 0x00, 0x04, 0x0b, 0x08, 0x00, 0x09, 0x00, 0x00, 0x00
        /*0020*/ 	.byte	0x00, 0x00, 0x00, 0x00


//--------------------- .nv.info._Z5hellov        --------------------------
	.section	.nv.info._Z5hellov,"",@"SHT_CUDA_INFO"
	.sectionflags	@""
	.align	4


	//----- nvinfo : EIATTR_CUDA_API_VERSION
	.align		4
        /*0000*/ 	.byte	0x04, 0x37
        /*0002*/ 	.short	(.L_8 - .L_7)
.L_7:
        /*0004*/ 	.word	0x00000082


	//----- nvinfo : EIATTR_SPARSE_MMA_MASK
	.align		4
.L_8:
        /*0008*/ 	.byte	0x03, 0x50
        /*000a*/ 	.short	0x0000


	//----- nvinfo : EIATTR_MAXREG_COUNT
	.align		4
        /*000c*/ 	.byte	0x03, 0x1b
        /*000e*/ 	.short	0x00ff


	//----- nvinfo : EIATTR_EXTERNS
	.align		4
        /*0010*/ 	.byte	0x04, 0x0f
        /*0012*/ 	.short	(.L_10 - .L_9)


	//   ....[0]....
	.align		4
.L_9:
        /*0014*/ 	.word	index@(vprintf)


	//----- nvinfo : EIATTR_MERCURY_ISA_VERSION
	.align		4
.L_10:
        /*0018*/ 	.byte	0x03, 0x5f
        /*001a*/ 	.short	0x0101


	//----- nvinfo : EIATTR_VRC_CTA_INIT_COUNT
	.align		4
        /*001c*/ 	.byte	0x02, 0x4a
	.zero		1
	.zero		1


	//----- nvinfo : EIATTR_SYSCALL_OFFSETS
	.align		4
        /*0020*/ 	.byte	0x04, 0x46
        /*0022*/ 	.short	(.L_12 - .L_11)


	//   ....[0]....
.L_11:
        /*0024*/ 	.word	0x00000080


	//----- nvinfo : EIATTR_EXIT_INSTR_OFFSETS
	.align		4
.L_12:
        /*0028*/ 	.byte	0x04, 0x1c
        /*002a*/ 	.short	(.L_14 - .L_13)


	//   ....[0]....
.L_13:
        /*002c*/ 	.word	0x00000090


	//----- nvinfo : EIATTR_SW_WAR
	.align		4
.L_14:
        /*0030*/ 	.byte	0x04, 0x36
        /*0032*/ 	.short	(.L_16 - .L_15)
.L_15:
        /*0034*/ 	.word	0x00000008
.L_16:


//--------------------- .nv.callgraph             --------------------------
	.section	.nv.callgraph,"",@"SHT_CUDA_CALLGRAPH"
	.align	4
	.sectionentsize	8
	.align		4
        /*0000*/ 	.word	0x00000000
	.align		4
        /*0004*/ 	.word	0xffffffff
	.align		4
        /*0008*/ 	.word	index@(_Z5hellov)
	.align		4
        /*000c*/ 	.word	index@(vprintf)
	.align		4
        /*0010*/ 	.word	0x00000000
	.align		4
        /*0014*/ 	.word	0xfffffffe
	.align		4
        /*0018*/ 	.word	0x00000000
	.align		4
        /*001c*/ 	.word	0xfffffffd
	.align		4
        /*0020*/ 	.word	0x00000000
	.align		4
        /*0024*/ 	.word	0xfffffffc


//--------------------- .nv.constant4             --------------------------
	.section	.nv.constant4,"a",@progbits
	.align	8
	.align		8
.nv.constant4:
        /*0000*/ 	.dword	vprintf
	.align		8
        /*0008*/ 	.dword	$str


//--------------------- .text._Z5hellov           --------------------------
	.section	.text._Z5hellov,"ax",@progbits
	.align	128
        .global         _Z5hellov
        .type           _Z5hellov,@function
        .size           _Z5hellov,(.L_x_2 - _Z5hellov)
        .other          _Z5hellov,@"STO_CUDA_ENTRY STV_DEFAULT"
_Z5hellov:
.text._Z5hellov:
[----:B------:R-:W0:Y:S01]  /*0000*/  LDC R1, c[0x0][0x37c] ;  /* 0x0000df00ff017b82 */ /* 0x000e220000000800 */
[----:B------:R-:W-:Y:S01]  /*0010*/  MOV R0, 0x0 ;  /* 0x0000000000007802 */ /* 0x000fe20000000f00 */
[----:B------:R-:W1:Y:S01]  /*0020*/  LDCU.64 UR4, c[0x4][0x8] ;  /* 0x01000100ff0477ac */ /* 0x000e620008000a00 */
[----:B------:R-:W-:-:S05]  /*0030*/  CS2R R6, SRZ ;  /* 0x0000000000067805 */ /* 0x000fca000001ff00 */
[----:B------:R2:W3:Y:S01]  /*0040*/  LDC.64 R2, c[0x4][R0] ;  /* 0x0100000000027b82 */ /* 0x0004e20000000a00 */
[----:B-1----:R-:W-:Y:S02]  /*0050*/  IMAD.U32 R4, RZ, RZ, UR4 ;  /* 0x00000004ff047e24 */ /* 0x002fe4000f8e00ff */
[----:B--2---:R-:W-:-:S07]  /*0060*/  IMAD.U32 R5, RZ, RZ, UR5 ;  /* 0x00000005ff057e24 */ /* 0x004fce000f8e00ff */
[----:B------:R-:W-:-:S07]  /*0070*/  LEPC R20, `(.L_x_0) ;  /* 0x000000001014794e */ /* 0x000fce0000000000 */
[----:B0--3--:R-:W-:Y:S05]  /*0080*/  CALL.ABS.NOINC R2 ;  /* 0x0000000002007343 */ /* 0x009fea0003c00000 */
.L_x_0:
[----:B------:R-:W-:Y:S05]  /*0090*/  EXIT ;  /* 0x000000000000794d */ /* 0x000fea0003800000 */
.L_x_1:
[----:B------:R-:W-:-:S00]  /*00a0*/  BRA `(.L_x_1) ;  /* 0xfffffffc00fc7947 */ /* 0x000fc0000383ffff */
[----:B------:R-:W-:-:S00]  /*00b0*/  NOP ;  /* 0x0000000000007918 */ /* 0x000fc00000000000 */
        /* <DEDUP_REMOVED lines=12> */
.L_x_2:


//--------------------- .nv.global.init           --------------------------
	.section	.nv.global.init,"aw",@progbits
.nv.global.init:
	.type		$str,@object
	.size		$str,(.L_0 - $str)
$str:
        /*0000*/ 	.byte	0x68, 0x65, 0x6c, 0x6c, 0x6f, 0x20, 0x63, 0x75, 0x64, 0x61, 0x20, 0x0a, 0x00
.L_0:


//--------------------- .nv.shared.reserved.0     --------------------------
	.section	.nv.shared.reserved.0,"aw",@nobits
	.weak		__nv_reservedSMEM_offset_0_alias
	.size		__nv_reservedSMEM_offset_0_alias, 0, 64
	.other		__nv_reservedSMEM_offset_0_alias,@"STO_CUDA_RESERVED_SHARED STV_DEFAULT"
__nv_reservedSMEM_offset_0_alias:
	.zero		0
	.zero		64


//--------------------- .nv.constant0._Z5hellov   --------------------------
	.section	.nv.constant0._Z5hellov,"a",@progbits
	.sectionflags	@""
	.align	4
.nv.constant0._Z5hellov:
	.zero		896


//--------------------- SYMBOLS --------------------------

	.type		.nv.reservedSmem.offset0,@object
	.size		.nv.reservedSmem.offset0,0x4
	.type		vprintf,@function
